	.headerflags	@"EF_CUDA_TEXMODE_UNIFIED EF_CUDA_64BIT_ADDRESS EF_CUDA_ACCELERATORS EF_CUDA_SM90 EF_CUDA_VIRTUAL_SM(EF_CUDA_SM90)"
	.elftype	@"ET_EXEC"


//--------------------- .nv.info                  --------------------------
	.section	.nv.info,"",@"SHT_CUDA_INFO"
	.align	4


	//----- nvinfo : EIATTR_REGCOUNT
	.align		4
        /*0000*/ 	.byte	0x04, 0x2f
        /*0002*/ 	.short	(.L_3 - .L_2)
	.align		4
.L_2:
        /*0004*/ 	.word	index@(triton_poi_fused__native_batch_norm_legit_no_training_add_relu_7)
        /*0008*/ 	.word	0x00000020


	//----- nvinfo : EIATTR_MIN_STACK_SIZE
	.align		4
.L_3:
        /*000c*/ 	.byte	0x04, 0x12
        /*000e*/ 	.short	(.L_5 - .L_4)
	.align		4
.L_4:
        /*0010*/ 	.word	index@(triton_poi_fused__native_batch_norm_legit_no_training_add_relu_7)
        /*0014*/ 	.word	0x00000000


	//----- nvinfo : EIATTR_FRAME_SIZE
	.align		4
.L_5:
        /*0018*/ 	.byte	0x04, 0x11
        /*001a*/ 	.short	(.L_7 - .L_6)
	.align		4
.L_6:
        /*001c*/ 	.word	index@(triton_poi_fused__native_batch_norm_legit_no_training_add_relu_7)
        /*0020*/ 	.word	0x00000000


	//----- nvinfo : EIATTR_MIN_STACK_SIZE
	.align		4
.L_7:
        /*0024*/ 	.byte	0x04, 0x12
        /*0026*/ 	.short	(.L_9 - .L_8)
	.align		4
.L_8:
        /*0028*/ 	.word	index@(triton_poi_fused__native_batch_norm_legit_no_training_add_relu_7)
        /*002c*/ 	.word	0x00000000
.L_9:


//--------------------- .nv.info.triton_poi_fused__native_batch_norm_legit_no_training_add_relu_7 --------------------------
	.section	.nv.info.triton_poi_fused__native_batch_norm_legit_no_training_add_relu_7,"",@"SHT_CUDA_INFO"
	.sectionflags	@""
	.align	4


	//----- nvinfo : EIATTR_CUDA_API_VERSION
	.align		4
        /*0000*/ 	.byte	0x04, 0x37
        /*0002*/ 	.short	(.L_11 - .L_10)
.L_10:
        /*0004*/ 	.word	0x0000007c


	//----- nvinfo : EIATTR_KPARAM_INFO
	.align		4
.L_11:
        /*0008*/ 	.byte	0x04, 0x17
        /*000a*/ 	.short	(.L_13 - .L_12)
.L_12:
        /*000c*/ 	.word	0x00000000
        /*0010*/ 	.short	0x000b
        /*0012*/ 	.short	0x0058
        /*0014*/ 	.byte	0x00, 0xf0, 0x11, 0x00


	//----- nvinfo : EIATTR_KPARAM_INFO
	.align		4
.L_13:
        /*0018*/ 	.byte	0x04, 0x17
        /*001a*/ 	.short	(.L_15 - .L_14)
.L_14:
        /*001c*/ 	.word	0x00000000
        /*0020*/ 	.short	0x000a
        /*0022*/ 	.short	0x0050
        /*0024*/ 	.byte	0x00, 0xf4, 0x21, 0x00


	//----- nvinfo : EIATTR_KPARAM_INFO
	.align		4
.L_15:
        /*0028*/ 	.byte	0x04, 0x17
        /*002a*/ 	.short	(.L_17 - .L_16)
.L_16:
        /*002c*/ 	.word	0x00000000
        /*0030*/ 	.short	0x0009
        /*0032*/ 	.short	0x0048
        /*0034*/ 	.byte	0x00, 0xf4, 0x21, 0x00


	//----- nvinfo : EIATTR_KPARAM_INFO
	.align		4
.L_17:
        /*0038*/ 	.byte	0x04, 0x17
        /*003a*/ 	.short	(.L_19 - .L_18)
.L_18:
        /*003c*/ 	.word	0x00000000
        /*0040*/ 	.short	0x0008
        /*0042*/ 	.short	0x0040
        /*0044*/ 	.byte	0x00, 0xf4, 0x21, 0x00


	//----- nvinfo : EIATTR_KPARAM_INFO
	.align		4
.L_19:
        /*0048*/ 	.byte	0x04, 0x17
        /*004a*/ 	.short	(.L_21 - .L_20)
.L_20:
        /*004c*/ 	.word	0x00000000
        /*0050*/ 	.short	0x0007
        /*0052*/ 	.short	0x0038
        /*0054*/ 	.byte	0x00, 0xf4, 0x21, 0x00


	//----- nvinfo : EIATTR_KPARAM_INFO
	.align		4
.L_21:
        /*0058*/ 	.byte	0x04, 0x17
        /*005a*/ 	.short	(.L_23 - .L_22)
.L_22:
        /*005c*/ 	.word	0x00000000
        /*0060*/ 	.short	0x0006
        /*0062*/ 	.short	0x0030
        /*0064*/ 	.byte	0x00, 0xf4, 0x21, 0x00


	//----- nvinfo : EIATTR_KPARAM_INFO
	.align		4
.L_23:
        /*0068*/ 	.byte	0x04, 0x17
        /*006a*/ 	.short	(.L_25 - .L_24)
.L_24:
        /*006c*/ 	.word	0x00000000
        /*0070*/ 	.short	0x0005
        /*0072*/ 	.short	0x0028
        /*0074*/ 	.byte	0x00, 0xf4, 0x21, 0x00


	//----- nvinfo : EIATTR_KPARAM_INFO
	.align		4
.L_25:
        /*0078*/ 	.byte	0x04, 0x17
        /*007a*/ 	.short	(.L_27 - .L_26)
.L_26:
        /*007c*/ 	.word	0x00000000
        /*0080*/ 	.short	0x0004
        /*0082*/ 	.short	0x0020
        /*0084*/ 	.byte	0x00, 0xf4, 0x21, 0x00


	//----- nvinfo : EIATTR_KPARAM_INFO
	.align		4
.L_27:
        /*0088*/ 	.byte	0x04, 0x17
        /*008a*/ 	.short	(.L_29 - .L_28)
.L_28:
        /*008c*/ 	.word	0x00000000
        /*0090*/ 	.short	0x0003
        /*0092*/ 	.short	0x0018
        /*0094*/ 	.byte	0x00, 0xf4, 0x21, 0x00


	//----- nvinfo : EIATTR_KPARAM_INFO
	.align		4
.L_29:
        /*0098*/ 	.byte	0x04, 0x17
        /*009a*/ 	.short	(.L_31 - .L_30)
.L_30:
        /*009c*/ 	.word	0x00000000
        /*00a0*/ 	.short	0x0002
        /*00a2*/ 	.short	0x0010
        /*00a4*/ 	.byte	0x00, 0xf4, 0x21, 0x00


	//----- nvinfo : EIATTR_KPARAM_INFO
	.align		4
.L_31:
        /*00a8*/ 	.byte	0x04, 0x17
        /*00aa*/ 	.short	(.L_33 - .L_32)
.L_32:
        /*00ac*/ 	.word	0x00000000
        /*00b0*/ 	.short	0x0001
        /*00b2*/ 	.short	0x0008
        /*00b4*/ 	.byte	0x00, 0xf4, 0x21, 0x00


	//----- nvinfo : EIATTR_KPARAM_INFO
	.align		4
.L_33:
        /*00b8*/ 	.byte	0x04, 0x17
        /*00ba*/ 	.short	(.L_35 - .L_34)
.L_34:
        /*00bc*/ 	.word	0x00000000
        /*00c0*/ 	.short	0x0000
        /*00c2*/ 	.short	0x0000
        /*00c4*/ 	.byte	0x00, 0xf4, 0x21, 0x00


	//----- nvinfo : EIATTR_SPARSE_MMA_MASK
	.align		4
.L_35:
        /*00c8*/ 	.byte	0x03, 0x50
        /*00ca*/ 	.short	0x0000


	//----- nvinfo : EIATTR_MAXREG_COUNT
	.align		4
        /*00cc*/ 	.byte	0x03, 0x1b
        /*00ce*/ 	.short	0x00ff


	//----- nvinfo : EIATTR_EXIT_INSTR_OFFSETS
	.align		4
        /*00d0*/ 	.byte	0x04, 0x1c
        /*00d2*/ 	.short	(.L_37 - .L_36)


	//   ....[0]....
.L_36:
        /*00d4*/ 	.word	0x00000b80


	//----- nvinfo : EIATTR_REQNTID
	.align		4
.L_37:
        /*00d8*/ 	.byte	0x04, 0x10
        /*00da*/ 	.short	(.L_39 - .L_38)
.L_38:
        /*00dc*/ 	.word	0x00000080
        /*00e0*/ 	.word	0x00000001
        /*00e4*/ 	.word	0x00000001


	//----- nvinfo : EIATTR_CBANK_PARAM_SIZE
	.align		4
.L_39:
        /*00e8*/ 	.byte	0x03, 0x19
        /*00ea*/ 	.short	0x005c


	//----- nvinfo : EIATTR_PARAM_CBANK
	.align		4
        /*00ec*/ 	.byte	0x04, 0x0a
        /*00ee*/ 	.short	(.L_41 - .L_40)
	.align		4
.L_40:
        /*00f0*/ 	.word	index@(.nv.constant0.triton_poi_fused__native_batch_norm_legit_no_training_add_relu_7)
        /*00f4*/ 	.short	0x0210
        /*00f6*/ 	.short	0x005c


	//----- nvinfo : EIATTR_SW_WAR
	.align		4
.L_41:
        /*00f8*/ 	.byte	0x04, 0x36
        /*00fa*/ 	.short	(.L_43 - .L_42)
.L_42:
        /*00fc*/ 	.word	0x00000008
.L_43:


//--------------------- .nv.callgraph             --------------------------
	.section	.nv.callgraph,"",@"SHT_CUDA_CALLGRAPH"
	.align	4
	.sectionentsize	8
	.align		4
        /*0000*/ 	.word	0x00000000
	.align		4
        /*0004*/ 	.word	0xffffffff
	.align		4
        /*0008*/ 	.word	0x00000000
	.align		4
        /*000c*/ 	.word	0xfffffffe
	.align		4
        /*0010*/ 	.word	0x00000000
	.align		4
        /*0014*/ 	.word	0xfffffffd
	.align		4
        /*0018*/ 	.word	0x00000000
	.align		4
        /*001c*/ 	.word	0xfffffffc


//--------------------- .nv.constant4             --------------------------
	.section	.nv.constant4,"a",@progbits
	.align	8
	.align		8
.nv.constant4:
        /*0000*/ 	.dword	_$_str
	.align		8
        /*0008*/ 	.dword	_$_str_$_2


//--------------------- .text.triton_poi_fused__native_batch_norm_legit_no_training_add_relu_7 --------------------------
	.section	.text.triton_poi_fused__native_batch_norm_legit_no_training_add_relu_7,"ax",@progbits
	.align	128
        .global         triton_poi_fused__native_batch_norm_legit_no_training_add_relu_7
        .type           triton_poi_fused__native_batch_norm_legit_no_training_add_relu_7,@function
        .size           triton_poi_fused__native_batch_norm_legit_no_training_add_relu_7,(.L_x_1 - triton_poi_fused__native_batch_norm_legit_no_training_add_relu_7)
        .other          triton_poi_fused__native_batch_norm_legit_no_training_add_relu_7,@"STO_CUDA_ENTRY STV_DEFAULT"
triton_poi_fused__native_batch_norm_legit_no_training_add_relu_7:
.text.triton_poi_fused__native_batch_norm_legit_no_training_add_relu_7:
[----:B------:R-:W-:Y:S01]  /*0000*/  LDC R1, c[0x0][0x28] ;  /* 0x00000a00ff017b82 */ /* 0x000fe20000000800 */
[----:B------:R-:W1:Y:S01]  /*0010*/  S2R R0, SR_TID.X ;  /* 0x0000000000007919 */ /* 0x000e620000002100 */
[----:B------:R-:W-:-:S06]  /*0020*/  ULDC.64 UR4, c[0x0][0x208] ;  /* 0x0000820000047ab9 */ /* 0x000fcc0000000a00 */
[----:B------:R-:W2:Y:S01]  /*0030*/  LDC.64 R8, c[0x0][0x220] ;  /* 0x00008800ff087b82 */ /* 0x000ea20000000a00 */
[----:B------:R-:W3:Y:S07]  /*0040*/  S2R R3, SR_CTAID.X ;  /* 0x0000000000037919 */ /* 0x000eee0000002500 */
[----:B------:R-:W4:Y:S08]  /*0050*/  LDC.64 R28, c[0x0][0x218] ;  /* 0x00008600ff1c7b82 */ /* 0x000f300000000a00 */
[----:B------:R-:W5:Y:S08]  /*0060*/  LDC.64 R18, c[0x0][0x230] ;  /* 0x00008c00ff127b82 */ /* 0x000f700000000a00 */
[----:B------:R-:W2:Y:S01]  /*0070*/  LDC.64 R26, c[0x0][0x238] ;  /* 0x00008e00ff1a7b82 */ /* 0x000ea20000000a00 */
[----:B-1----:R-:W-:-:S02]  /*0080*/  SHF.L.U32 R0, R0, 0x2, RZ ;  /* 0x0000000200007819 */ /* 0x002fc400000006ff */
[----:B---3--:R-:W-:Y:S02]  /*0090*/  SHF.R.S32.HI R5, RZ, 0x15, R3 ;  /* 0x00000015ff057819 */ /* 0x008fe40000011403 */
[----:B------:R-:W-:Y:S02]  /*00a0*/  LOP3.LUT R0, R0, 0x1fc, RZ, 0xc0, !PT ;  /* 0x000001fc00007812 */ /* 0x000fe400078ec0ff */
[----:B------:R-:W-:Y:S02]  /*00b0*/  SGXT R5, R5, 0x1 ;  /* 0x000000010505781a */ /* 0x000fe40000000200 */
[----:B------:R-:W-:Y:S02]  /*00c0*/  LEA R4, R3, R0, 0xa ;  /* 0x0000000003047211 */ /* 0x000fe400078e50ff */
[----:B------:R-:W1:Y:S02]  /*00d0*/  LDC.64 R2, c[0x0][0x228] ;  /* 0x00008a00ff027b82 */ /* 0x000e640000000a00 */
[----:B------:R-:W-:-:S04]  /*00e0*/  LEA.HI R5, R5, R4, RZ, 0xa ;  /* 0x0000000405057211 */ /* 0x000fc800078f50ff */
[----:B------:R-:W-:Y:S02]  /*00f0*/  SHF.R.S32.HI R21, RZ, 0xa, R5 ;  /* 0x0000000aff157819 */ /* 0x000fe40000011405 */
[----:B------:R-:W-:Y:S02]  /*0100*/  IADD3 R5, R5, 0x200, RZ ;  /* 0x0000020005057810 */ /* 0x000fe40007ffe0ff */
[----:B------:R-:W-:Y:S02]  /*0110*/  LEA.HI R0, R21, R21, RZ, 0x9 ;  /* 0x0000001515007211 */ /* 0x000fe400078f48ff */
[----:B------:R-:W-:Y:S02]  /*0120*/  SHF.R.S32.HI R5, RZ, 0xa, R5 ;  /* 0x0000000aff057819 */ /* 0x000fe40000011405 */
[----:B------:R-:W-:Y:S02]  /*0130*/  LOP3.LUT R0, R0, 0xfffffe00, RZ, 0xc0, !PT ;  /* 0xfffffe0000007812 */ /* 0x000fe400078ec0ff */
[----:B------:R-:W-:-:S02]  /*0140*/  LEA.HI R6, R5, R5, RZ, 0x9 ;  /* 0x0000000505067211 */ /* 0x000fc400078f48ff */
[----:B------:R-:W-:Y:S02]  /*0150*/  IADD3 R21, R21, -R0, RZ ;  /* 0x8000000015157210 */ /* 0x000fe40007ffe0ff */
[----:B------:R-:W-:-:S04]  /*0160*/  LOP3.LUT R6, R6, 0xfffffe00, RZ, 0xc0, !PT ;  /* 0xfffffe0006067812 */ /* 0x000fc800078ec0ff */
[----:B------:R-:W-:Y:S01]  /*0170*/  IADD3 R23, R5, -R6, RZ ;  /* 0x8000000605177210 */ /* 0x000fe20007ffe0ff */
[----:B-1----:R-:W-:-:S04]  /*0180*/  IMAD.WIDE R10, R21, 0x4, R2 ;  /* 0x00000004150a7825 */ /* 0x002fc800078e0202 */
[----:B------:R-:W-:Y:S01]  /*0190*/  IMAD.WIDE R6, R23, 0x4, R2 ;  /* 0x0000000417067825 */ /* 0x000fe200078e0202 */
[----:B------:R1:W3:Y:S01]  /*01a0*/  LDG.E.EL R5, desc[UR4][R10.64] ;  /* 0x000000040a057981 */ /* 0x0002e2000c2e1900 */
[----:B------:R-:W1:Y:S04]  /*01b0*/  LDC.64 R2, c[0x0][0x250] ;  /* 0x00009400ff027b82 */ /* 0x000e680000000a00 */
[----:B------:R-:W3:Y:S01]  /*01c0*/  LDG.E.EL R7, desc[UR4][R6.64] ;  /* 0x0000000406077981 */ /* 0x000ee2000c2e1900 */
[----:B-1----:R-:W-:-:S06]  /*01d0*/  IMAD.WIDE R16, R21, 0x4, R2 ;  /* 0x0000000415107825 */ /* 0x002fcc00078e0202 */
[----:B------:R-:W3:Y:S01]  /*01e0*/  LDG.E.EL R16, desc[UR4][R16.64] ;  /* 0x0000000410107981 */ /* 0x000ee2000c2e1900 */
[----:B--2---:R-:W-:-:S04]  /*01f0*/  IMAD.WIDE R12, R21, 0x4, R8 ;  /* 0x00000004150c7825 */ /* 0x004fc800078e0208 */
[----:B----4-:R-:W-:Y:S01]  /*0200*/  IMAD.WIDE R28, R4, 0x4, R28 ;  /* 0x00000004041c7825 */ /* 0x010fe200078e021c */
[----:B------:R-:W2:Y:S03]  /*0210*/  LDG.E.EL R0, desc[UR4][R12.64] ;  /* 0x000000040c007981 */ /* 0x000ea6000c2e1900 */
[----:B-----5:R-:W-:-:S04]  /*0220*/  IMAD.WIDE R24, R21, 0x4, R18 ;  /* 0x0000000415187825 */ /* 0x020fc800078e0212 */
[----:B0-----:R-:W-:Y:S02]  /*0230*/  IMAD.WIDE R10, R21, 0x4, R26 ;  /* 0x00000004150a7825 */ /* 0x001fe400078e021a */
[----:B------:R0:W4:Y:S04]  /*0240*/  LDG.E.EL R25, desc[UR4][R24.64] ;  /* 0x0000000418197981 */ /* 0x000128000c2e1900 */
[----:B------:R-:W2:Y:S01]  /*0250*/  LDG.E.128 R12, desc[UR4][R28.64] ;  /* 0x000000041c0c7981 */ /* 0x000ea2000c1e1d00 */
[----:B------:R-:W-:-:S03]  /*0260*/  IMAD.WIDE R8, R23, 0x4, R8 ;  /* 0x0000000417087825 */ /* 0x000fc600078e0208 */
[----:B------:R-:W4:Y:S04]  /*0270*/  LDG.E.EL R6, desc[UR4][R10.64] ;  /* 0x000000040a067981 */ /* 0x000f28000c2e1900 */
[----:B------:R-:W5:Y:S04]  /*0280*/  LDG.E.EL R17, desc[UR4][R8.64] ;  /* 0x0000000408117981 */ /* 0x000f68000c2e1900 */
[----:B------:R1:W5:Y:S01]  /*0290*/  LDG.E.128 R8, desc[UR4][R28.64+0x800] ;  /* 0x000800041c087981 */ /* 0x000362000c1e1d00 */
[----:B------:R-:W-:-:S04]  /*02a0*/  IMAD.WIDE R18, R23, 0x4, R18 ;  /* 0x0000000417127825 */ /* 0x000fc800078e0212 */
[----:B------:R-:W-:Y:S02]  /*02b0*/  IMAD.WIDE R26, R23, 0x4, R26 ;  /* 0x00000004171a7825 */ /* 0x000fe400078e021a */
[----:B------:R-:W5:Y:S04]  /*02c0*/  LDG.E.EL R19, desc[UR4][R18.64] ;  /* 0x0000000412137981 */ /* 0x000f68000c2e1900 */
[----:B------:R0:W5:Y:S01]  /*02d0*/  LDG.E.EL R20, desc[UR4][R26.64] ;  /* 0x000000041a147981 */ /* 0x000162000c2e1900 */
[----:B---3--:R-:W-:Y:S01]  /*02e0*/  FADD R5, R5, 9.9999997473787516356e-06 ;  /* 0x3727c5ac05057421 */ /* 0x008fe20000000000 */
[----:B------:R-:W-:-:S04]  /*02f0*/  FADD R7, R7, 9.9999997473787516356e-06 ;  /* 0x3727c5ac07077421 */ /* 0x000fc80000000000 */
[----:B0-----:R-:W0:Y:S08]  /*0300*/  MUFU.SQRT R24, R7 ;  /* 0x0000000700187308 */ /* 0x001e300000002000 */
[----:B------:R-:W3:Y:S01]  /*0310*/  MUFU.SQRT R22, R5 ;  /* 0x0000000500167308 */ /* 0x000ee20000002000 */
[C---:B0-----:R-:W-:Y:S02]  /*0320*/  FSETP.GT.AND P1, PT, R24.reuse, 8.50705917302346158658e+37, PT ;  /* 0x7e8000001800780b */ /* 0x041fe40003f24000 */
[----:B------:R-:W-:-:S02]  /*0330*/  FSETP.GEU.AND P3, PT, R24, 1.175494350822287508e-38, PT ;  /* 0x008000001800780b */ /* 0x000fc40003f6e000 */
[C---:B---3--:R-:W-:Y:S02]  /*0340*/  FSETP.GT.AND P0, PT, R22.reuse, 8.50705917302346158658e+37, PT ;  /* 0x7e8000001600780b */ /* 0x048fe40003f04000 */
[----:B------:R-:W-:-:S07]  /*0350*/  FSETP.GEU.AND P2, PT, R22, 1.175494350822287508e-38, PT ;  /* 0x008000001600780b */ /* 0x000fce0003f4e000 */
[----:B------:R-:W-:Y:S01]  /*0360*/  @P1 FMUL R24, R24, 0.25 ;  /* 0x3e80000018181820 */ /* 0x000fe20000400000 */
[----:B------:R-:W-:-:S03]  /*0370*/  HFMA2.MMA R5, -RZ, RZ, 1.625, 0 ;  /* 0x3e800000ff057435 */ /* 0x000fc600000001ff */
[----:B------:R-:W-:Y:S01]  /*0380*/  @!P3 FMUL R24, R24, 16777216 ;  /* 0x4b8000001818b820 */ /* 0x000fe20000400000 */
[----:B------:R-:W-:Y:S01]  /*0390*/  @P0 FMUL R22, R22, 0.25 ;  /* 0x3e80000016160820 */ /* 0x000fe20000400000 */
[----:B-1----:R-:W-:-:S04]  /*03a0*/  FADD R28, R16, 9.9999997473787516356e-06 ;  /* 0x3727c5ac101c7421 */ /* 0x002fc80000000000 */
[----:B------:R-:W0:Y:S01]  /*03b0*/  MUFU.RCP R24, R24 ;  /* 0x0000001800187308 */ /* 0x000e220000001000 */
[----:B------:R-:W-:Y:S01]  /*03c0*/  @!P2 FMUL R22, R22, 16777216 ;  /* 0x4b8000001616a820 */ /* 0x000fe20000400000 */
[----:B------:R-:W-:-:S06]  /*03d0*/  FSEL R27, R5, 1, P1 ;  /* 0x3f800000051b7808 */ /* 0x000fcc0000800000 */
[----:B------:R-:W1:Y:S01]  /*03e0*/  MUFU.RCP R18, R22 ;  /* 0x0000001600127308 */ /* 0x000e620000001000 */
[----:B------:R-:W-:-:S07]  /*03f0*/  @!P3 FMUL R27, R27, 16777216 ;  /* 0x4b8000001b1bb820 */ /* 0x000fce0000400000 */
[----:B------:R-:W3:Y:S01]  /*0400*/  MUFU.SQRT R22, R28 ;  /* 0x0000001c00167308 */ /* 0x000ee20000002000 */
[----:B------:R-:W-:Y:S01]  /*0410*/  FSEL R7, R5, 1, P0 ;  /* 0x3f80000005077808 */ /* 0x000fe20000000000 */
[----:B0-----:R-:W-:Y:S01]  /*0420*/  FMUL R16, R24, R27 ;  /* 0x0000001b18107220 */ /* 0x001fe20000400000 */
[----:B------:R-:W-:-:S04]  /*0430*/  IMAD.WIDE R26, R23, 0x4, R2 ;  /* 0x00000004171a7825 */ /* 0x000fc800078e0202 */
[----:B------:R-:W-:Y:S01]  /*0440*/  @!P2 FMUL R7, R7, 16777216 ;  /* 0x4b8000000707a820 */ /* 0x000fe20000400000 */
[----:B------:R0:W5:Y:S01]  /*0450*/  LDG.E.EL R2, desc[UR4][R26.64] ;  /* 0x000000041a027981 */ /* 0x000162000c2e1900 */
[--C-:B--2---:R-:W-:Y:S02]  /*0460*/  FADD R12, R12, -R0.reuse ;  /* 0x800000000c0c7221 */ /* 0x104fe40000000000 */
[----:B-1----:R-:W-:Y:S01]  /*0470*/  FMUL R7, R18, R7 ;  /* 0x0000000712077220 */ /* 0x002fe20000400000 */
[C---:B---3--:R-:W-:Y:S02]  /*0480*/  FSETP.GT.AND P0, PT, R22.reuse, 8.50705917302346158658e+37, PT ;  /* 0x7e8000001600780b */ /* 0x048fe40003f04000 */
[----:B------:R-:W-:Y:S01]  /*0490*/  FSETP.GEU.AND P1, PT, R22, 1.175494350822287508e-38, PT ;  /* 0x008000001600780b */ /* 0x000fe20003f2e000 */
[--C-:B------:R-:W-:Y:S01]  /*04a0*/  FADD R18, R13, -R0.reuse ;  /* 0x800000000d127221 */ /* 0x100fe20000000000 */
[--C-:B------:R-:W-:Y:S01]  /*04b0*/  FADD R14, R14, -R0.reuse ;  /* 0x800000000e0e7221 */ /* 0x100fe20000000000 */
[----:B------:R-:W-:Y:S01]  /*04c0*/  FADD R0, R15, -R0 ;  /* 0x800000000f007221 */ /* 0x000fe20000000000 */
[C---:B------:R-:W-:Y:S01]  /*04d0*/  FMUL R12, R7.reuse, R12 ;  /* 0x0000000c070c7220 */ /* 0x040fe20000400000 */
[C---:B------:R-:W-:Y:S01]  /*04e0*/  FMUL R3, R7.reuse, R18 ;  /* 0x0000001207037220 */ /* 0x040fe20000400000 */
[C---:B------:R-:W-:Y:S01]  /*04f0*/  FMUL R13, R7.reuse, R14 ;  /* 0x0000000e070d7220 */ /* 0x040fe20000400000 */
[----:B------:R-:W-:Y:S01]  /*0500*/  FMUL R29, R7, R0 ;  /* 0x00000000071d7220 */ /* 0x000fe20000400000 */
[----:B------:R-:W1:Y:S01]  /*0510*/  LDC.64 R14, c[0x0][0x248] ;  /* 0x00009200ff0e7b82 */ /* 0x000e620000000a00 */
[----:B----4-:R-:W-:-:S02]  /*0520*/  FFMA R0, R25, R3, R6 ;  /* 0x0000000319007223 */ /* 0x010fc40000000006 */
[----:B------:R-:W-:Y:S01]  /*0530*/  @P0 FMUL R22, R22, 0.25 ;  /* 0x3e80000016160820 */ /* 0x000fe20000400000 */
[C-C-:B------:R-:W-:Y:S01]  /*0540*/  FFMA R7, R25.reuse, R12, R6.reuse ;  /* 0x0000000c19077223 */ /* 0x140fe20000000006 */
[C-C-:B------:R-:W-:Y:S01]  /*0550*/  FFMA R3, R25.reuse, R13, R6.reuse ;  /* 0x0000000d19037223 */ /* 0x140fe20000000006 */
[----:B------:R-:W-:Y:S01]  /*0560*/  FFMA R6, R25, R29, R6 ;  /* 0x0000001d19067223 */ /* 0x000fe20000000006 */
[--C-:B-----5:R-:W-:Y:S01]  /*0570*/  FADD R25, R10, -R17.reuse ;  /* 0x800000110a197221 */ /* 0x120fe20000000000 */
[----:B------:R-:W2:Y:S01]  /*0580*/  LDC.64 R12, c[0x0][0x258] ;  /* 0x00009600ff0c7b82 */ /* 0x000ea20000000a00 */
[----:B------:R-:W-:Y:S01]  /*0590*/  @!P1 FMUL R22, R22, 16777216 ;  /* 0x4b80000016169820 */ /* 0x000fe20000400000 */
[--C-:B------:R-:W-:Y:S01]  /*05a0*/  FADD R18, R11, -R17.reuse ;  /* 0x800000110b127221 */ /* 0x100fe20000000000 */
[--C-:B0-----:R-:W-:Y:S01]  /*05b0*/  FADD R27, R8, -R17.reuse ;  /* 0x80000011081b7221 */ /* 0x101fe20000000000 */
[----:B------:R-:W-:-:S04]  /*05c0*/  FADD R29, R9, -R17 ;  /* 0x80000011091d7221 */ /* 0x000fc80000000000 */
[----:B------:R-:W0:Y:S01]  /*05d0*/  LDC.64 R10, c[0x0][0x240] ;  /* 0x00009000ff0a7b82 */ /* 0x000e220000000a00 */
[----:B------:R-:W3:Y:S07]  /*05e0*/  MUFU.RCP R22, R22 ;  /* 0x0000001600167308 */ /* 0x000eee0000001000 */
[----:B------:R-:W4:Y:S01]  /*05f0*/  LDC.64 R8, c[0x0][0x260] ;  /* 0x00009800ff087b82 */ /* 0x000f220000000a00 */
[C---:B------:R-:W-:Y:S01]  /*0600*/  FMUL R17, R16.reuse, R29 ;  /* 0x0000001d10117220 */ /* 0x040fe20000400000 */
[C---:B------:R-:W-:Y:S01]  /*0610*/  FMUL R29, R16.reuse, R25 ;  /* 0x00000019101d7220 */ /* 0x040fe20000400000 */
[----:B------:R-:W-:Y:S01]  /*0620*/  FSEL R25, R5, 1, P0 ;  /* 0x3f80000005197808 */ /* 0x000fe20000000000 */
[C---:B------:R-:W-:Y:S01]  /*0630*/  FMUL R27, R16.reuse, R27 ;  /* 0x0000001b101b7220 */ /* 0x040fe20000400000 */
[----:B------:R-:W-:Y:S01]  /*0640*/  FMUL R24, R16, R18 ;  /* 0x0000001210187220 */ /* 0x000fe20000400000 */
[----:B------:R-:W-:-:S02]  /*0650*/  FFMA R17, R19, R17, R20 ;  /* 0x0000001113117223 */ /* 0x000fc40000000014 */
[----:B------:R-:W-:Y:S01]  /*0660*/  @!P1 FMUL R25, R25, 16777216 ;  /* 0x4b80000019199820 */ /* 0x000fe20000400000 */
[C-C-:B------:R-:W-:Y:S01]  /*0670*/  FFMA R16, R19.reuse, R27, R20.reuse ;  /* 0x0000001b13107223 */ /* 0x140fe20000000014 */
[----:B------:R-:W-:Y:S01]  /*0680*/  FFMA R18, R19, R29, R20 ;  /* 0x0000001d13127223 */ /* 0x000fe20000000014 */
[----:B-1----:R-:W-:-:S04]  /*0690*/  IMAD.WIDE R26, R21, 0x4, R14 ;  /* 0x00000004151a7825 */ /* 0x002fc800078e020e */
[----:B------:R-:W-:Y:S01]  /*06a0*/  FFMA R20, R19, R24, R20 ;  /* 0x0000001813147223 */ /* 0x000fe20000000014 */
[----:B---3--:R-:W-:Y:S01]  /*06b0*/  FMUL R19, R22, R25 ;  /* 0x0000001916137220 */ /* 0x008fe20000400000 */
[----:B------:R-:W-:Y:S01]  /*06c0*/  IMAD.WIDE R24, R23, 0x4, R14 ;  /* 0x0000000417187825 */ /* 0x000fe200078e020e */
[----:B------:R0:W3:Y:S03]  /*06d0*/  LDG.E.EL R22, desc[UR4][R26.64] ;  /* 0x000000041a167981 */ /* 0x0000e6000c2e1900 */
[C---:B--2---:R-:W-:Y:S02]  /*06e0*/  IMAD.WIDE R14, R21.reuse, 0x4, R12 ;  /* 0x00000004150e7825 */ /* 0x044fe400078e020c */
[----:B------:R-:W2:Y:S02]  /*06f0*/  LDG.E.EL R24, desc[UR4][R24.64] ;  /* 0x0000000418187981 */ /* 0x000ea4000c2e1900 */
[----:B----4-:R-:W-:-:S02]  /*0700*/  IMAD.WIDE R28, R21, 0x4, R8 ;  /* 0x00000004151c7825 */ /* 0x010fc400078e0208 */
[----:B------:R1:W4:Y:S02]  /*0710*/  LDG.E.EL R21, desc[UR4][R14.64] ;  /* 0x000000040e157981 */ /* 0x000324000c2e1900 */
[----:B0-----:R-:W-:Y:S02]  /*0720*/  IMAD.WIDE R26, R4, 0x4, R10 ;  /* 0x00000004041a7825 */ /* 0x001fe400078e020a */
[----:B------:R-:W4:Y:S02]  /*0730*/  LDG.E.EL R28, desc[UR4][R28.64] ;  /* 0x000000041c1c7981 */ /* 0x000f24000c2e1900 */
[C---:B-1----:R-:W-:Y:S02]  /*0740*/  IMAD.WIDE R14, R23.reuse, 0x4, R8 ;  /* 0x00000004170e7825 */ /* 0x042fe400078e0208 */
[----:B------:R-:W3:Y:S02]  /*0750*/  LDG.E.128 R8, desc[UR4][R26.64] ;  /* 0x000000041a087981 */ /* 0x000ee4000c1e1d00 */
[----:B------:R-:W-:-:S02]  /*0760*/  IMAD.WIDE R12, R23, 0x4, R12 ;  /* 0x00000004170c7825 */ /* 0x000fc400078e020c */
[----:B------:R-:W5:Y:S04]  /*0770*/  LDG.E.EL R25, desc[UR4][R14.64] ;  /* 0x000000040e197981 */ /* 0x000f68000c2e1900 */
[----:B------:R2:W5:Y:S04]  /*0780*/  LDG.E.EL R23, desc[UR4][R12.64] ;  /* 0x000000040c177981 */ /* 0x000568000c2e1900 */
[----:B------:R-:W2:Y:S01]  /*0790*/  LDG.E.128 R12, desc[UR4][R26.64+0x800] ;  /* 0x000800041a0c7981 */ /* 0x000ea2000c1e1d00 */
[----:B------:R-:W-:-:S06]  /*07a0*/  FADD R2, R2, 9.9999997473787516356e-06 ;  /* 0x3727c5ac02027421 */ /* 0x000fcc0000000000 */
[----:B------:R-:W0:Y:S02]  /*07b0*/  MUFU.SQRT R2, R2 ;  /* 0x0000000200027308 */ /* 0x000e240000002000 */
[C---:B0-----:R-:W-:Y:S02]  /*07c0*/  FSETP.GT.AND P0, PT, R2.reuse, 8.50705917302346158658e+37, PT ;  /* 0x7e8000000200780b */ /* 0x041fe40003f04000 */
[----:B------:R-:W-:-:S11]  /*07d0*/  FSETP.GEU.AND P1, PT, R2, 1.175494350822287508e-38, PT ;  /* 0x008000000200780b */ /* 0x000fd60003f2e000 */
[----:B------:R-:W-:-:S04]  /*07e0*/  @P0 FMUL R2, R2, 0.25 ;  /* 0x3e80000002020820 */ /* 0x000fc80000400000 */
[----:B------:R-:W-:-:S06]  /*07f0*/  @!P1 FMUL R2, R2, 16777216 ;  /* 0x4b80000002029820 */ /* 0x000fcc0000400000 */
[----:B------:R-:W0:Y:S01]  /*0800*/  MUFU.RCP R2, R2 ;  /* 0x0000000200027308 */ /* 0x000e220000001000 */
[----:B------:R-:W-:-:S05]  /*0810*/  FSEL R5, R5, 1, P0 ;  /* 0x3f80000005057808 */ /* 0x000fca0000000000 */
[----:B------:R-:W-:-:S04]  /*0820*/  @!P1 FMUL R5, R5, 16777216 ;  /* 0x4b80000005059820 */ /* 0x000fc80000400000 */
[----:B0-----:R-:W-:Y:S01]  /*0830*/  FMUL R5, R2, R5 ;  /* 0x0000000502057220 */ /* 0x001fe20000400000 */
[--C-:B---3--:R-:W-:Y:S01]  /*0840*/  FADD R10, R10, -R22.reuse ;  /* 0x800000160a0a7221 */ /* 0x108fe20000000000 */
[--C-:B------:R-:W-:Y:S01]  /*0850*/  FADD R8, R8, -R22.reuse ;  /* 0x8000001608087221 */ /* 0x100fe20000000000 */
[--C-:B------:R-:W-:Y:S01]  /*0860*/  FADD R9, R9, -R22.reuse ;  /* 0x8000001609097221 */ /* 0x100fe20000000000 */
[----:B------:R-:W-:Y:S01]  /*0870*/  FADD R22, R11, -R22 ;  /* 0x800000160b167221 */ /* 0x000fe20000000000 */
[C---:B------:R-:W-:Y:S02]  /*0880*/  FMUL R11, R19.reuse, R10 ;  /* 0x0000000a130b7220 */ /* 0x040fe40000400000 */
[----:B------:R-:W-:Y:S02]  /*0890*/  FMUL R9, R19, R9 ;  /* 0x0000000913097220 */ /* 0x000fe40000400000 */
[C-C-:B----4-:R-:W-:Y:S02]  /*08a0*/  FFMA R10, R21.reuse, R11, R28.reuse ;  /* 0x0000000b150a7223 */ /* 0x150fe4000000001c */
[----:B------:R-:W-:-:S03]  /*08b0*/  FFMA R9, R21, R9, R28 ;  /* 0x0000000915097223 */ /* 0x000fc6000000001c */
[----:B------:R-:W-:Y:S01]  /*08c0*/  FSETP.GEU.AND P4, PT, R3, -R10, PT ;  /* 0x8000000a0300720b */ /* 0x000fe20003f8e000 */
[----:B------:R-:W-:Y:S02]  /*08d0*/  FADD R10, R10, R3 ;  /* 0x000000030a0a7221 */ /* 0x000fe40000000000 */
[----:B------:R-:W0:Y:S01]  /*08e0*/  LDC.64 R2, c[0x0][0x210] ;  /* 0x00008400ff027b82 */ /* 0x000e220000000a00 */
[C---:B------:R-:W-:Y:S01]  /*08f0*/  FMUL R8, R19.reuse, R8 ;  /* 0x0000000813087220 */ /* 0x040fe20000400000 */
[----:B------:R-:W-:Y:S01]  /*0900*/  FSETP.GEU.AND P5, PT, R0, -R9, PT ;  /* 0x800000090000720b */ /* 0x000fe20003fae000 */
[----:B------:R-:W-:Y:S01]  /*0910*/  FMUL R19, R19, R22 ;  /* 0x0000001613137220 */ /* 0x000fe20000400000 */
[----:B------:R-:W-:Y:S01]  /*0920*/  FADD R9, R9, R0 ;  /* 0x0000000009097221 */ /* 0x000fe20000000000 */
[--C-:B--2---:R-:W-:Y:S01]  /*0930*/  FADD R12, R12, -R24.reuse ;  /* 0x800000180c0c7221 */ /* 0x104fe20000000000 */
[--C-:B------:R-:W-:Y:S01]  /*0940*/  FADD R22, R15, -R24.reuse ;  /* 0x800000180f167221 */ /* 0x100fe20000000000 */
[----:B------:R-:W-:Y:S01]  /*0950*/  FADD R0, R13, -R24 ;  /* 0x800000180d007221 */ /* 0x000fe20000000000 */
[----:B------:R-:W-:Y:S01]  /*0960*/  FFMA R8, R21, R8, R28 ;  /* 0x0000000815087223 */ /* 0x000fe2000000001c */
[----:B------:R-:W-:Y:S01]  /*0970*/  FADD R14, R14, -R24 ;  /* 0x800000180e0e7221 */ /* 0x000fe20000000000 */
[C---:B------:R-:W-:Y:S01]  /*0980*/  FMUL R12, R5.reuse, R12 ;  /* 0x0000000c050c7220 */ /* 0x040fe20000400000 */
[C---:B------:R-:W-:Y:S01]  /*0990*/  FMUL R22, R5.reuse, R22 ;  /* 0x0000001605167220 */ /* 0x040fe20000400000 */
[C---:B------:R-:W-:Y:S01]  /*09a0*/  FMUL R0, R5.reuse, R0 ;  /* 0x0000000005007220 */ /* 0x040fe20000400000 */
[----:B------:R-:W-:Y:S01]  /*09b0*/  FMUL R14, R5, R14 ;  /* 0x0000000e050e7220 */ /* 0x000fe20000400000 */
[----:B------:R-:W-:Y:S01]  /*09c0*/  FSETP.GEU.AND P6, PT, R7, -R8, PT ;  /* 0x800000080700720b */ /* 0x000fe20003fce000 */
[----:B------:R-:W-:Y:S01]  /*09d0*/  FADD R8, R8, R7 ;  /* 0x0000000708087221 */ /* 0x000fe20000000000 */
[C-C-:B-----5:R-:W-:Y:S01]  /*09e0*/  FFMA R7, R23.reuse, R22, R25.reuse ;  /* 0x0000001617077223 */ /* 0x160fe20000000019 */
[C-C-:B------:R-:W-:Y:S01]  /*09f0*/  FFMA R5, R23.reuse, R12, R25.reuse ;  /* 0x0000000c17057223 */ /* 0x140fe20000000019 */
[C-C-:B------:R-:W-:Y:S01]  /*0a00*/  FFMA R0, R23.reuse, R0, R25.reuse ;  /* 0x0000000017007223 */ /* 0x140fe20000000019 */
[----:B------:R-:W-:Y:S01]  /*0a10*/  FFMA R23, R23, R14, R25 ;  /* 0x0000000e17177223 */ /* 0x000fe20000000019 */
[----:B------:R-:W-:Y:S01]  /*0a20*/  FFMA R21, R21, R19, R28 ;  /* 0x0000001315157223 */ /* 0x000fe2000000001c */
[----:B------:R-:W-:-:S02]  /*0a30*/  FSEL R8, R8, RZ, P6 ;  /* 0x000000ff08087208 */ /* 0x000fc40003000000 */
[----:B------:R-:W-:Y:S01]  /*0a40*/  FSETP.GEU.AND P1, PT, R16, -R5, PT ;  /* 0x800000051000720b */ /* 0x000fe20003f2e000 */
[----:B------:R-:W-:Y:S01]  /*0a50*/  FADD R5, R5, R16 ;  /* 0x0000001005057221 */ /* 0x000fe20000000000 */
[----:B------:R-:W-:Y:S01]  /*0a60*/  FSETP.GEU.AND P2, PT, R20, -R7, PT ;  /* 0x800000071400720b */ /* 0x000fe20003f4e000 */
[----:B------:R-:W-:Y:S01]  /*0a70*/  FADD R11, R21, R6 ;  /* 0x00000006150b7221 */ /* 0x000fe20000000000 */
[----:B------:R-:W-:Y:S01]  /*0a80*/  FSETP.GEU.AND P0, PT, R17, -R0, PT ;  /* 0x800000001100720b */ /* 0x000fe20003f0e000 */
[----:B------:R-:W-:Y:S01]  /*0a90*/  FADD R7, R7, R20 ;  /* 0x0000001407077221 */ /* 0x000fe20000000000 */
[----:B------:R-:W-:Y:S01]  /*0aa0*/  FSETP.GEU.AND P6, PT, R18, -R23, PT ;  /* 0x800000171200720b */ /* 0x000fe20003fce000 */
[----:B------:R-:W-:Y:S01]  /*0ab0*/  FADD R0, R0, R17 ;  /* 0x0000001100007221 */ /* 0x000fe20000000000 */
[----:B------:R-:W-:Y:S01]  /*0ac0*/  FADD R18, R23, R18 ;  /* 0x0000001217127221 */ /* 0x000fe20000000000 */
[----:B------:R-:W-:Y:S01]  /*0ad0*/  FSETP.GEU.AND P3, PT, R6, -R21, PT ;  /* 0x800000150600720b */ /* 0x000fe20003f6e000 */
[----:B0-----:R-:W-:Y:S01]  /*0ae0*/  IMAD.WIDE R2, R4, 0x4, R2 ;  /* 0x0000000404027825 */ /* 0x001fe200078e0202 */
[----:B------:R-:W-:-:S02]  /*0af0*/  FSEL R4, R5, RZ, P1 ;  /* 0x000000ff05047208 */ /* 0x000fc40000800000 */
[----:B------:R-:W-:Y:S02]  /*0b00*/  FSEL R9, R9, RZ, P5 ;  /* 0x000000ff09097208 */ /* 0x000fe40002800000 */
[----:B------:R-:W-:Y:S02]  /*0b10*/  FSEL R10, R10, RZ, P4 ;  /* 0x000000ff0a0a7208 */ /* 0x000fe40002000000 */
[----:B------:R-:W-:Y:S02]  /*0b20*/  FSEL R11, R11, RZ, P3 ;  /* 0x000000ff0b0b7208 */ /* 0x000fe40001800000 */
[----:B------:R-:W-:Y:S02]  /*0b30*/  FSEL R7, R7, RZ, P2 ;  /* 0x000000ff07077208 */ /* 0x000fe40001000000 */
[----:B------:R-:W-:Y:S02]  /*0b40*/  FSEL R5, R0, RZ, P0 ;  /* 0x000000ff00057208 */ /* 0x000fe40000000000 */
[----:B------:R-:W-:Y:S01]  /*0b50*/  FSEL R6, R18, RZ, P6 ;  /* 0x000000ff12067208 */ /* 0x000fe20003000000 */
[----:B------:R-:W-:Y:S04]  /*0b60*/  STG.E.128 desc[UR4][R2.64], R8 ;  /* 0x0000000802007986 */ /* 0x000fe8000c101d04 */
[----:B------:R-:W-:Y:S01]  /*0b70*/  STG.E.128 desc[UR4][R2.64+0x800], R4 ;  /* 0x0008000402007986 */ /* 0x000fe2000c101d04 */
[----:B------:R-:W-:Y:S05]  /*0b80*/  EXIT ;  /* 0x000000000000794d */ /* 0x000fea0003800000 */
.L_x_0:
[----:B------:R-:W-:-:S00]  /*0b90*/  BRA `(.L_x_0) ;  /* 0xfffffffc00fc7947 */ /* 0x000fc0000383ffff */
[----:B------:R-:W-:-:S00]  /*0ba0*/  NOP ;  /* 0x0000000000007918 */ /* 0x000fc00000000000 */
        /* <DEDUP_REMOVED lines=13> */
.L_x_1:


//--------------------- .nv.global.init           --------------------------
	.section	.nv.global.init,"aw",@progbits
.nv.global.init:
	.type		_$_str,@object
	.size		_$_str,(_$_str_$_2 - _$_str)
_$_str:
        /*0000*/ 	.byte	0x5f, 0x5f, 0x43, 0x55, 0x44, 0x41, 0x5f, 0x46, 0x54, 0x5a, 0x00
	.type		_$_str_$_2,@object
	.size		_$_str_$_2,(.L_1 - _$_str_$_2)
_$_str_$_2:
        /*000b*/ 	.byte	0x5f, 0x5f, 0x43, 0x55, 0x44, 0x41, 0x5f, 0x50, 0x52, 0x45, 0x43, 0x5f, 0x53, 0x51, 0x52, 0x54
        /*001b*/ 	.byte	0x00
.L_1:


//--------------------- .nv.constant0.triton_poi_fused__native_batch_norm_legit_no_training_add_relu_7 --------------------------
	.section	.nv.constant0.triton_poi_fused__native_batch_norm_legit_no_training_add_relu_7,"a",@progbits
	.sectionflags	@""
	.align	4
.nv.constant0.triton_poi_fused__native_batch_norm_legit_no_training_add_relu_7:
	.zero		620
